//
// Generated by NVIDIA NVVM Compiler
//
// Compiler Build ID: CL-36424714
// Cuda compilation tools, release 13.0, V13.0.88
// Based on NVVM 20.0.0
//

.version 9.0
.target sm_100
.address_size 64

	// .globl	_Z12directConv2DPKfS0_Pfiiiiii

.visible .entry _Z12directConv2DPKfS0_Pfiiiiii(
	.param .u64 .ptr .align 1 _Z12directConv2DPKfS0_Pfiiiiii_param_0,
	.param .u64 .ptr .align 1 _Z12directConv2DPKfS0_Pfiiiiii_param_1,
	.param .u64 .ptr .align 1 _Z12directConv2DPKfS0_Pfiiiiii_param_2,
	.param .u32 _Z12directConv2DPKfS0_Pfiiiiii_param_3,
	.param .u32 _Z12directConv2DPKfS0_Pfiiiiii_param_4,
	.param .u32 _Z12directConv2DPKfS0_Pfiiiiii_param_5,
	.param .u32 _Z12directConv2DPKfS0_Pfiiiiii_param_6,
	.param .u32 _Z12directConv2DPKfS0_Pfiiiiii_param_7,
	.param .u32 _Z12directConv2DPKfS0_Pfiiiiii_param_8
)
{
	.reg .pred 	%p<113>;
	.reg .b32 	%r<61>;
	.reg .b32 	%f<137>;
	.reg .b64 	%rd<27>;

	ld.param.u64 	%rd13, [_Z12directConv2DPKfS0_Pfiiiiii_param_0];
	ld.param.u64 	%rd14, [_Z12directConv2DPKfS0_Pfiiiiii_param_1];
	ld.param.u64 	%rd12, [_Z12directConv2DPKfS0_Pfiiiiii_param_2];
	ld.param.u32 	%r9, [_Z12directConv2DPKfS0_Pfiiiiii_param_4];
	ld.param.u32 	%r13, [_Z12directConv2DPKfS0_Pfiiiiii_param_5];
	ld.param.u32 	%r10, [_Z12directConv2DPKfS0_Pfiiiiii_param_6];
	ld.param.u32 	%r11, [_Z12directConv2DPKfS0_Pfiiiiii_param_7];
	ld.param.u32 	%r12, [_Z12directConv2DPKfS0_Pfiiiiii_param_8];
	cvta.to.global.u64 	%rd1, %rd14;
	cvta.to.global.u64 	%rd2, %rd13;
	mov.u32 	%r15, %ctaid.x;
	mov.u32 	%r16, %ntid.x;
	mov.u32 	%r17, %tid.x;
	mad.lo.s32 	%r1, %r15, %r16, %r17;
	mov.u32 	%r18, %ctaid.y;
	mov.u32 	%r19, %ntid.y;
	mov.u32 	%r20, %tid.y;
	mad.lo.s32 	%r21, %r18, %r19, %r20;
	setp.ge.s32 	%p10, %r1, %r10;
	setp.ge.s32 	%p11, %r21, %r13;
	or.pred  	%p12, %p10, %p11;
	@%p12 bra 	$L__BB0_56;
	ld.param.u32 	%r46, [_Z12directConv2DPKfS0_Pfiiiiii_param_3];
	mul.lo.s32 	%r22, %r11, %r1;
	sub.s32 	%r3, %r22, %r12;
	mul.lo.s32 	%r23, %r11, %r21;
	sub.s32 	%r4, %r23, %r12;
	setp.gt.s32 	%p13, %r3, -1;
	setp.lt.s32 	%p14, %r3, %r9;
	and.pred  	%p1, %p13, %p14;
	setp.gt.s32 	%p15, %r4, -1;
	setp.lt.s32 	%p16, %r4, %r46;
	and.pred  	%p17, %p15, %p16;
	and.pred  	%p2, %p1, %p17;
	mad.lo.s32 	%r24, %r4, %r9, %r3;
	mul.wide.s32 	%rd15, %r24, 4;
	add.s64 	%rd3, %rd2, %rd15;
	mov.f32 	%f111, 0f00000000;
	not.pred 	%p18, %p2;
	@%p18 bra 	$L__BB0_3;
	ld.global.f32 	%f56, [%rd3];
	ld.global.f32 	%f57, [%rd1];
	fma.rn.f32 	%f111, %f56, %f57, 0f00000000;
$L__BB0_3:
	ld.param.u32 	%r47, [_Z12directConv2DPKfS0_Pfiiiiii_param_3];
	add.s32 	%r5, %r4, 1;
	setp.gt.s32 	%p19, %r5, -1;
	setp.lt.s32 	%p20, %r5, %r47;
	and.pred  	%p21, %p19, %p20;
	and.pred  	%p22, %p1, %p21;
	mad.lo.s32 	%r25, %r9, %r4, %r9;
	add.s32 	%r26, %r25, %r3;
	mul.wide.s32 	%rd16, %r26, 4;
	add.s64 	%rd4, %rd2, %rd16;
	not.pred 	%p23, %p22;
	@%p23 bra 	$L__BB0_5;
	ld.global.f32 	%f58, [%rd4];
	ld.global.f32 	%f59, [%rd1+12];
	fma.rn.f32 	%f111, %f58, %f59, %f111;
$L__BB0_5:
	ld.param.u32 	%r48, [_Z12directConv2DPKfS0_Pfiiiiii_param_3];
	add.s32 	%r6, %r4, 2;
	setp.gt.s32 	%p24, %r6, -1;
	setp.lt.s32 	%p25, %r6, %r48;
	and.pred  	%p26, %p24, %p25;
	and.pred  	%p27, %p1, %p26;
	mad.lo.s32 	%r27, %r6, %r9, %r3;
	mul.wide.s32 	%rd17, %r27, 4;
	add.s64 	%rd5, %rd2, %rd17;
	not.pred 	%p28, %p27;
	@%p28 bra 	$L__BB0_7;
	ld.global.f32 	%f60, [%rd5];
	ld.global.f32 	%f61, [%rd1+24];
	fma.rn.f32 	%f111, %f60, %f61, %f111;
$L__BB0_7:
	ld.param.u32 	%r49, [_Z12directConv2DPKfS0_Pfiiiiii_param_3];
	add.s32 	%r28, %r3, 1;
	setp.gt.s32 	%p29, %r28, -1;
	setp.lt.s32 	%p30, %r28, %r9;
	and.pred  	%p3, %p29, %p30;
	setp.gt.s32 	%p31, %r4, -1;
	setp.lt.s32 	%p32, %r4, %r49;
	and.pred  	%p33, %p31, %p32;
	and.pred  	%p4, %p3, %p33;
	not.pred 	%p34, %p4;
	@%p34 bra 	$L__BB0_9;
	ld.global.f32 	%f62, [%rd3+4];
	ld.global.f32 	%f63, [%rd1+4];
	fma.rn.f32 	%f111, %f62, %f63, %f111;
$L__BB0_9:
	ld.param.u32 	%r50, [_Z12directConv2DPKfS0_Pfiiiiii_param_3];
	setp.gt.s32 	%p35, %r5, -1;
	setp.lt.s32 	%p36, %r5, %r50;
	and.pred  	%p37, %p35, %p36;
	and.pred  	%p5, %p3, %p37;
	not.pred 	%p38, %p5;
	@%p38 bra 	$L__BB0_11;
	ld.global.f32 	%f64, [%rd4+4];
	ld.global.f32 	%f65, [%rd1+16];
	fma.rn.f32 	%f111, %f64, %f65, %f111;
$L__BB0_11:
	ld.param.u32 	%r51, [_Z12directConv2DPKfS0_Pfiiiiii_param_3];
	setp.gt.s32 	%p39, %r6, -1;
	setp.lt.s32 	%p40, %r6, %r51;
	and.pred  	%p41, %p39, %p40;
	setp.gt.s32 	%p42, %r28, -1;
	setp.lt.s32 	%p43, %r28, %r9;
	and.pred  	%p44, %p42, %p43;
	and.pred  	%p6, %p44, %p41;
	not.pred 	%p45, %p6;
	@%p45 bra 	$L__BB0_13;
	ld.global.f32 	%f66, [%rd5+4];
	ld.global.f32 	%f67, [%rd1+28];
	fma.rn.f32 	%f111, %f66, %f67, %f111;
$L__BB0_13:
	ld.param.u32 	%r52, [_Z12directConv2DPKfS0_Pfiiiiii_param_3];
	add.s32 	%r30, %r3, 2;
	setp.gt.s32 	%p46, %r30, -1;
	setp.lt.s32 	%p47, %r30, %r9;
	and.pred  	%p48, %p46, %p47;
	setp.gt.s32 	%p49, %r4, -1;
	setp.lt.s32 	%p50, %r4, %r52;
	and.pred  	%p51, %p49, %p50;
	and.pred  	%p7, %p48, %p51;
	not.pred 	%p52, %p7;
	@%p52 bra 	$L__BB0_15;
	ld.global.f32 	%f68, [%rd3+8];
	ld.global.f32 	%f69, [%rd1+8];
	fma.rn.f32 	%f111, %f68, %f69, %f111;
$L__BB0_15:
	ld.param.u32 	%r53, [_Z12directConv2DPKfS0_Pfiiiiii_param_3];
	setp.gt.s32 	%p53, %r5, -1;
	setp.lt.s32 	%p54, %r5, %r53;
	and.pred  	%p55, %p53, %p54;
	add.s32 	%r31, %r3, 2;
	setp.gt.s32 	%p56, %r31, -1;
	setp.lt.s32 	%p57, %r31, %r9;
	and.pred  	%p58, %p56, %p57;
	and.pred  	%p8, %p58, %p55;
	not.pred 	%p59, %p8;
	@%p59 bra 	$L__BB0_17;
	ld.global.f32 	%f70, [%rd4+8];
	ld.global.f32 	%f71, [%rd1+20];
	fma.rn.f32 	%f111, %f70, %f71, %f111;
$L__BB0_17:
	ld.param.u32 	%r54, [_Z12directConv2DPKfS0_Pfiiiiii_param_3];
	setp.gt.s32 	%p60, %r6, -1;
	setp.lt.s32 	%p61, %r6, %r54;
	and.pred  	%p62, %p60, %p61;
	add.s32 	%r32, %r3, 2;
	setp.gt.s32 	%p63, %r32, -1;
	setp.lt.s32 	%p64, %r32, %r9;
	and.pred  	%p65, %p63, %p64;
	and.pred  	%p9, %p65, %p62;
	not.pred 	%p66, %p9;
	@%p66 bra 	$L__BB0_19;
	ld.global.f32 	%f72, [%rd5+8];
	ld.global.f32 	%f73, [%rd1+32];
	fma.rn.f32 	%f111, %f72, %f73, %f111;
$L__BB0_19:
	ld.param.u32 	%r55, [_Z12directConv2DPKfS0_Pfiiiiii_param_3];
	add.s32 	%r33, %r4, %r55;
	mad.lo.s32 	%r34, %r33, %r9, %r3;
	mul.wide.s32 	%rd18, %r34, 4;
	add.s64 	%rd6, %rd2, %rd18;
	@%p18 bra 	$L__BB0_21;
	ld.global.f32 	%f74, [%rd6];
	ld.global.f32 	%f75, [%rd1+36];
	fma.rn.f32 	%f111, %f74, %f75, %f111;
$L__BB0_21:
	ld.param.u32 	%r56, [_Z12directConv2DPKfS0_Pfiiiiii_param_3];
	add.s32 	%r35, %r5, %r56;
	mad.lo.s32 	%r36, %r35, %r9, %r3;
	mul.wide.s32 	%rd19, %r36, 4;
	add.s64 	%rd7, %rd2, %rd19;
	setp.gt.s32 	%p68, %r3, -1;
	setp.lt.s32 	%p69, %r3, %r9;
	and.pred  	%p70, %p68, %p69;
	setp.gt.s32 	%p71, %r5, -1;
	setp.lt.s32 	%p72, %r5, %r56;
	and.pred  	%p73, %p71, %p72;
	and.pred  	%p74, %p70, %p73;
	not.pred 	%p75, %p74;
	@%p75 bra 	$L__BB0_23;
	ld.global.f32 	%f76, [%rd7];
	ld.global.f32 	%f77, [%rd1+48];
	fma.rn.f32 	%f111, %f76, %f77, %f111;
$L__BB0_23:
	ld.param.u32 	%r57, [_Z12directConv2DPKfS0_Pfiiiiii_param_3];
	add.s32 	%r37, %r6, %r57;
	mad.lo.s32 	%r38, %r37, %r9, %r3;
	mul.wide.s32 	%rd20, %r38, 4;
	add.s64 	%rd8, %rd2, %rd20;
	setp.gt.s32 	%p76, %r3, -1;
	setp.lt.s32 	%p77, %r3, %r9;
	and.pred  	%p78, %p76, %p77;
	setp.gt.s32 	%p79, %r6, -1;
	setp.lt.s32 	%p80, %r6, %r57;
	and.pred  	%p81, %p79, %p80;
	and.pred  	%p82, %p78, %p81;
	not.pred 	%p83, %p82;
	@%p83 bra 	$L__BB0_25;
	ld.global.f32 	%f78, [%rd8];
	ld.global.f32 	%f79, [%rd1+60];
	fma.rn.f32 	%f111, %f78, %f79, %f111;
$L__BB0_25:
	@%p34 bra 	$L__BB0_27;
	ld.global.f32 	%f80, [%rd6+4];
	ld.global.f32 	%f81, [%rd1+40];
	fma.rn.f32 	%f111, %f80, %f81, %f111;
$L__BB0_27:
	@%p38 bra 	$L__BB0_29;
	ld.global.f32 	%f82, [%rd7+4];
	ld.global.f32 	%f83, [%rd1+52];
	fma.rn.f32 	%f111, %f82, %f83, %f111;
$L__BB0_29:
	@%p45 bra 	$L__BB0_31;
	ld.global.f32 	%f84, [%rd8+4];
	ld.global.f32 	%f85, [%rd1+64];
	fma.rn.f32 	%f111, %f84, %f85, %f111;
$L__BB0_31:
	@%p52 bra 	$L__BB0_33;
	ld.global.f32 	%f86, [%rd6+8];
	ld.global.f32 	%f87, [%rd1+44];
	fma.rn.f32 	%f111, %f86, %f87, %f111;
$L__BB0_33:
	@%p59 bra 	$L__BB0_35;
	ld.global.f32 	%f88, [%rd7+8];
	ld.global.f32 	%f89, [%rd1+56];
	fma.rn.f32 	%f111, %f88, %f89, %f111;
$L__BB0_35:
	@%p66 bra 	$L__BB0_37;
	ld.global.f32 	%f90, [%rd8+8];
	ld.global.f32 	%f91, [%rd1+68];
	fma.rn.f32 	%f111, %f90, %f91, %f111;
$L__BB0_37:
	ld.param.u32 	%r58, [_Z12directConv2DPKfS0_Pfiiiiii_param_3];
	shl.b32 	%r7, %r58, 1;
	add.s32 	%r39, %r4, %r7;
	mad.lo.s32 	%r40, %r39, %r9, %r3;
	mul.wide.s32 	%rd21, %r40, 4;
	add.s64 	%rd9, %rd2, %rd21;
	@%p18 bra 	$L__BB0_39;
	ld.global.f32 	%f92, [%rd9];
	ld.global.f32 	%f93, [%rd1+72];
	fma.rn.f32 	%f111, %f92, %f93, %f111;
$L__BB0_39:
	ld.param.u32 	%r59, [_Z12directConv2DPKfS0_Pfiiiiii_param_3];
	add.s32 	%r41, %r5, %r7;
	mad.lo.s32 	%r42, %r41, %r9, %r3;
	mul.wide.s32 	%rd22, %r42, 4;
	add.s64 	%rd10, %rd2, %rd22;
	setp.gt.s32 	%p91, %r3, -1;
	setp.lt.s32 	%p92, %r3, %r9;
	and.pred  	%p93, %p91, %p92;
	setp.gt.s32 	%p94, %r5, -1;
	setp.lt.s32 	%p95, %r5, %r59;
	and.pred  	%p96, %p94, %p95;
	and.pred  	%p97, %p93, %p96;
	not.pred 	%p98, %p97;
	@%p98 bra 	$L__BB0_41;
	ld.global.f32 	%f94, [%rd10];
	ld.global.f32 	%f95, [%rd1+84];
	fma.rn.f32 	%f111, %f94, %f95, %f111;
$L__BB0_41:
	ld.param.u32 	%r60, [_Z12directConv2DPKfS0_Pfiiiiii_param_3];
	add.s32 	%r43, %r6, %r7;
	mad.lo.s32 	%r44, %r43, %r9, %r3;
	mul.wide.s32 	%rd23, %r44, 4;
	add.s64 	%rd11, %rd2, %rd23;
	setp.gt.s32 	%p99, %r3, -1;
	setp.lt.s32 	%p100, %r3, %r9;
	and.pred  	%p101, %p99, %p100;
	setp.gt.s32 	%p102, %r6, -1;
	setp.lt.s32 	%p103, %r6, %r60;
	and.pred  	%p104, %p102, %p103;
	and.pred  	%p105, %p101, %p104;
	not.pred 	%p106, %p105;
	@%p106 bra 	$L__BB0_43;
	ld.global.f32 	%f96, [%rd11];
	ld.global.f32 	%f97, [%rd1+96];
	fma.rn.f32 	%f111, %f96, %f97, %f111;
$L__BB0_43:
	@%p34 bra 	$L__BB0_45;
	ld.global.f32 	%f98, [%rd9+4];
	ld.global.f32 	%f99, [%rd1+76];
	fma.rn.f32 	%f111, %f98, %f99, %f111;
$L__BB0_45:
	@%p38 bra 	$L__BB0_47;
	ld.global.f32 	%f100, [%rd10+4];
	ld.global.f32 	%f101, [%rd1+88];
	fma.rn.f32 	%f111, %f100, %f101, %f111;
$L__BB0_47:
	@%p45 bra 	$L__BB0_49;
	ld.global.f32 	%f102, [%rd11+4];
	ld.global.f32 	%f103, [%rd1+100];
	fma.rn.f32 	%f111, %f102, %f103, %f111;
$L__BB0_49:
	@%p52 bra 	$L__BB0_51;
	ld.global.f32 	%f104, [%rd9+8];
	ld.global.f32 	%f105, [%rd1+80];
	fma.rn.f32 	%f111, %f104, %f105, %f111;
$L__BB0_51:
	@%p59 bra 	$L__BB0_53;
	ld.global.f32 	%f106, [%rd10+8];
	ld.global.f32 	%f107, [%rd1+92];
	fma.rn.f32 	%f111, %f106, %f107, %f111;
$L__BB0_53:
	@%p66 bra 	$L__BB0_55;
	ld.global.f32 	%f108, [%rd11+8];
	ld.global.f32 	%f109, [%rd1+104];
	fma.rn.f32 	%f111, %f108, %f109, %f111;
$L__BB0_55:
	mad.lo.s32 	%r45, %r10, %r21, %r1;
	cvta.to.global.u64 	%rd24, %rd12;
	mul.wide.s32 	%rd25, %r45, 4;
	add.s64 	%rd26, %rd24, %rd25;
	st.global.f32 	[%rd26], %f111;
$L__BB0_56:
	ret;

}


// ===== COMPILED SASS (sm_100) =====

	.target	sm_100

	.elftype	@"ET_EXEC"


//--------------------- .note.nv.tkinfo           --------------------------
	.section	.note.nv.tkinfo,"",@"SHT_NOTE"
	.sectionflags	@"SHF_NOTE_NV_TKINFO"
	.tkinfo
        /*0018*/ 	.word	0x00000002
        /*0030*/ 	.string	""
        /*0030*/ 	.string	"ptxas"
        /*0030*/ 	.string	"Cuda compilation tools, release 13.0, V13.0.88"
        /*0030*/ 	.string	"Build cuda_13.0.r13.0/compiler.36424714_0"
        /*0030*/ 	.string	"-arch sm_100 -m 64 "



//--------------------- .note.nv.cuinfo           --------------------------
	.section	.note.nv.cuinfo,"",@"SHT_NOTE"
	.sectionflags	@"SHF_NOTE_NV_CUINFO"
        /*0018*/ 	.short	0x0002
        /*001a*/ 	.short	0x0064
        /*001c*/ 	.short	0x0082
	.zero		2


//--------------------- .nv.info                  --------------------------
	.section	.nv.info,"",@"SHT_CUDA_INFO"
	.align	4


	//----- nvinfo : EIATTR_REGCOUNT
	.align		4
        /*0000*/ 	.byte	0x04, 0x2f
        /*0002*/ 	.short	(.L_1 - .L_0)
	.align		4
.L_0:
        /*0004*/ 	.word	index@(_Z12directConv2DPKfS0_Pfiiiiii)
        /*0008*/ 	.word	0x00000028


	//----- nvinfo : EIATTR_FRAME_SIZE
	.align		4
.L_1:
        /*000c*/ 	.byte	0x04, 0x11
        /*000e*/ 	.short	(.L_3 - .L_2)
	.align		4
.L_2:
        /*0010*/ 	.word	index@(_Z12directConv2DPKfS0_Pfiiiiii)
        /*0014*/ 	.word	0x00000000


	//----- nvinfo : EIATTR_MIN_STACK_SIZE
	.align		4
.L_3:
        /*0018*/ 	.byte	0x04, 0x12
        /*001a*/ 	.short	(.L_5 - .L_4)
	.align		4
.L_4:
        /*001c*/ 	.word	index@(_Z12directConv2DPKfS0_Pfiiiiii)
        /*0020*/ 	.word	0x00000000
.L_5:


//--------------------- .nv.compat                --------------------------
	.section	.nv.compat,"",@"SHT_CUDA_COMPAT_INFO"
	.align	4
        /*0000*/ 	.byte	0x02, 0x09, 0x00, 0x00, 0x02, 0x02, 0x01, 0x00, 0x02, 0x05, 0x05, 0x00, 0x03, 0x07, 0x01, 0x01
        /*0010*/ 	.byte	0x02, 0x03, 0x00, 0x00, 0x02, 0x06, 0x01, 0x00, 0x04, 0x0b, 0x08, 0x00, 0x09, 0x00, 0x00, 0x00
        /*0020*/ 	.byte	0x00, 0x00, 0x00, 0x00


//--------------------- .nv.info._Z12directConv2DPKfS0_Pfiiiiii --------------------------
	.section	.nv.info._Z12directConv2DPKfS0_Pfiiiiii,"",@"SHT_CUDA_INFO"
	.sectionflags	@""
	.align	4


	//----- nvinfo : EIATTR_CUDA_API_VERSION
	.align		4
        /*0000*/ 	.byte	0x04, 0x37
        /*0002*/ 	.short	(.L_7 - .L_6)
.L_6:
        /*0004*/ 	.word	0x00000082


	//----- nvinfo : EIATTR_KPARAM_INFO
	.align		4
.L_7:
        /*0008*/ 	.byte	0x04, 0x17
        /*000a*/ 	.short	(.L_9 - .L_8)
.L_8:
        /*000c*/ 	.word	0x00000000
        /*0010*/ 	.short	0x0008
        /*0012*/ 	.short	0x002c
        /*0014*/ 	.byte	0x00, 0xf0, 0x11, 0x00


	//----- nvinfo : EIATTR_KPARAM_INFO
	.align		4
.L_9:
        /*0018*/ 	.byte	0x04, 0x17
        /*001a*/ 	.short	(.L_11 - .L_10)
.L_10:
        /*001c*/ 	.word	0x00000000
        /*0020*/ 	.short	0x0007
        /*0022*/ 	.short	0x0028
        /*0024*/ 	.byte	0x00, 0xf0, 0x11, 0x00


	//----- nvinfo : EIATTR_KPARAM_INFO
	.align		4
.L_11:
        /*0028*/ 	.byte	0x04, 0x17
        /*002a*/ 	.short	(.L_13 - .L_12)
.L_12:
        /*002c*/ 	.word	0x00000000
        /*0030*/ 	.short	0x0006
        /*0032*/ 	.short	0x0024
        /*0034*/ 	.byte	0x00, 0xf0, 0x11, 0x00


	//----- nvinfo : EIATTR_KPARAM_INFO
	.align		4
.L_13:
        /*0038*/ 	.byte	0x04, 0x17
        /*003a*/ 	.short	(.L_15 - .L_14)
.L_14:
        /*003c*/ 	.word	0x00000000
        /*0040*/ 	.short	0x0005
        /*0042*/ 	.short	0x0020
        /*0044*/ 	.byte	0x00, 0xf0, 0x11, 0x00


	//----- nvinfo : EIATTR_KPARAM_INFO
	.align		4
.L_15:
        /*0048*/ 	.byte	0x04, 0x17
        /*004a*/ 	.short	(.L_17 - .L_16)
.L_16:
        /*004c*/ 	.word	0x00000000
        /*0050*/ 	.short	0x0004
        /*0052*/ 	.short	0x001c
        /*0054*/ 	.byte	0x00, 0xf0, 0x11, 0x00


	//----- nvinfo : EIATTR_KPARAM_INFO
	.align		4
.L_17:
        /*0058*/ 	.byte	0x04, 0x17
        /*005a*/ 	.short	(.L_19 - .L_18)
.L_18:
        /*005c*/ 	.word	0x00000000
        /*0060*/ 	.short	0x0003
        /*0062*/ 	.short	0x0018
        /*0064*/ 	.byte	0x00, 0xf0, 0x11, 0x00


	//----- nvinfo : EIATTR_KPARAM_INFO
	.align		4
.L_19:
        /*0068*/ 	.byte	0x04, 0x17
        /*006a*/ 	.short	(.L_21 - .L_20)
.L_20:
        /*006c*/ 	.word	0x00000000
        /*0070*/ 	.short	0x0002
        /*0072*/ 	.short	0x0010
        /*0074*/ 	.byte	0x00, 0xf5, 0x21, 0x00


	//----- nvinfo : EIATTR_KPARAM_INFO
	.align		4
.L_21:
        /*0078*/ 	.byte	0x04, 0x17
        /*007a*/ 	.short	(.L_23 - .L_22)
.L_22:
        /*007c*/ 	.word	0x00000000
        /*0080*/ 	.short	0x0001
        /*0082*/ 	.short	0x0008
        /*0084*/ 	.byte	0x00, 0xf5, 0x21, 0x00


	//----- nvinfo : EIATTR_KPARAM_INFO
	.align		4
.L_23:
        /*0088*/ 	.byte	0x04, 0x17
        /*008a*/ 	.short	(.L_25 - .L_24)
.L_24:
        /*008c*/ 	.word	0x00000000
        /*0090*/ 	.short	0x0000
        /*0092*/ 	.short	0x0000
        /*0094*/ 	.byte	0x00, 0xf5, 0x21, 0x00


	//----- nvinfo : EIATTR_SPARSE_MMA_MASK
	.align		4
.L_25:
        /*0098*/ 	.byte	0x03, 0x50
        /*009a*/ 	.short	0x0000


	//----- nvinfo : EIATTR_MAXREG_COUNT
	.align		4
        /*009c*/ 	.byte	0x03, 0x1b
        /*009e*/ 	.short	0x00ff


	//----- nvinfo : EIATTR_MERCURY_ISA_VERSION
	.align		4
        /*00a0*/ 	.byte	0x03, 0x5f
        /*00a2*/ 	.short	0x0101


	//----- nvinfo : EIATTR_VRC_CTA_INIT_COUNT
	.align		4
        /*00a4*/ 	.byte	0x02, 0x4a
	.zero		1
	.zero		1


	//----- nvinfo : EIATTR_EXIT_INSTR_OFFSETS
	.align		4
        /*00a8*/ 	.byte	0x04, 0x1c
        /*00aa*/ 	.short	(.L_27 - .L_26)


	//   ....[0]....
.L_26:
        /*00ac*/ 	.word	0x000000c0


	//   ....[1]....
        /*00b0*/ 	.word	0x00000d10


	//----- nvinfo : EIATTR_CBANK_PARAM_SIZE
	.align		4
.L_27:
        /*00b4*/ 	.byte	0x03, 0x19
        /*00b6*/ 	.short	0x0030


	//----- nvinfo : EIATTR_PARAM_CBANK
	.align		4
        /*00b8*/ 	.byte	0x04, 0x0a
        /*00ba*/ 	.short	(.L_29 - .L_28)
	.align		4
.L_28:
        /*00bc*/ 	.word	index@(.nv.constant0._Z12directConv2DPKfS0_Pfiiiiii)
        /*00c0*/ 	.short	0x0380
        /*00c2*/ 	.short	0x0030


	//----- nvinfo : EIATTR_SW_WAR
	.align		4
.L_29:
        /*00c4*/ 	.byte	0x04, 0x36
        /*00c6*/ 	.short	(.L_31 - .L_30)
.L_30:
        /*00c8*/ 	.word	0x00000008
.L_31:


//--------------------- .nv.callgraph             --------------------------
	.section	.nv.callgraph,"",@"SHT_CUDA_CALLGRAPH"
	.align	4
	.sectionentsize	8
	.align		4
        /*0000*/ 	.word	0x00000000
	.align		4
        /*0004*/ 	.word	0xffffffff
	.align		4
        /*0008*/ 	.word	0x00000000
	.align		4
        /*000c*/ 	.word	0xfffffffe
	.align		4
        /*0010*/ 	.word	0x00000000
	.align		4
        /*0014*/ 	.word	0xfffffffd
	.align		4
        /*0018*/ 	.word	0x00000000
	.align		4
        /*001c*/ 	.word	0xfffffffc


//--------------------- .text._Z12directConv2DPKfS0_Pfiiiiii --------------------------
	.section	.text._Z12directConv2DPKfS0_Pfiiiiii,"ax",@progbits
	.align	128
        .global         _Z12directConv2DPKfS0_Pfiiiiii
        .type           _Z12directConv2DPKfS0_Pfiiiiii,@function
        .size           _Z12directConv2DPKfS0_Pfiiiiii,(.L_x_1 - _Z12directConv2DPKfS0_Pfiiiiii)
        .other          _Z12directConv2DPKfS0_Pfiiiiii,@"STO_CUDA_ENTRY STV_DEFAULT"
_Z12directConv2DPKfS0_Pfiiiiii:
.text._Z12directConv2DPKfS0_Pfiiiiii:
[----:B------:R-:W-:Y:S01]  /*0000*/  LDC R1, c[0x0][0x37c] ;  /* 0x0000df00ff017b82 */ /* 0x000fe20000000800 */
[----:B------:R-:W0:Y:S07]  /*0010*/  S2R R3, SR_TID.Y ;  /* 0x0000000000037919 */ /* 0x000e2e0000002200 */
[----:B------:R-:W1:Y:S01]  /*0020*/  LDC R7, c[0x0][0x360] ;  /* 0x0000d800ff077b82 */ /* 0x000e620000000800 */
[----:B------:R-:W2:Y:S01]  /*0030*/  LDCU.64 UR6, c[0x0][0x3a0] ;  /* 0x00007400ff0677ac */ /* 0x000ea20008000a00 */
[----:B------:R-:W1:Y:S06]  /*0040*/  S2R R0, SR_TID.X ;  /* 0x0000000000007919 */ /* 0x000e6c0000002100 */
[----:B------:R-:W0:Y:S08]  /*0050*/  S2UR UR5, SR_CTAID.Y ;  /* 0x00000000000579c3 */ /* 0x000e300000002600 */
[----:B------:R-:W0:Y:S08]  /*0060*/  LDC R4, c[0x0][0x364] ;  /* 0x0000d900ff047b82 */ /* 0x000e300000000800 */
[----:B------:R-:W1:Y:S01]  /*0070*/  S2UR UR4, SR_CTAID.X ;  /* 0x00000000000479c3 */ /* 0x000e620000002500 */
[----:B0-----:R-:W-:-:S05]  /*0080*/  IMAD R4, R4, UR5, R3 ;  /* 0x0000000504047c24 */ /* 0x001fca000f8e0203 */
[----:B--2---:R-:W-:Y:S01]  /*0090*/  ISETP.GE.AND P0, PT, R4, UR6, PT ;  /* 0x0000000604007c0c */ /* 0x004fe2000bf06270 */
[----:B-1----:R-:W-:-:S05]  /*00a0*/  IMAD R7, R7, UR4, R0 ;  /* 0x0000000407077c24 */ /* 0x002fca000f8e0200 */
[----:B------:R-:W-:-:S13]  /*00b0*/  ISETP.GE.OR P0, PT, R7, UR7, P0 ;  /* 0x0000000707007c0c */ /* 0x000fda0008706670 */
[----:B------:R-:W-:Y:S05]  /*00c0*/  @P0 EXIT ;  /* 0x000000000000094d */ /* 0x000fea0003800000 */
[----:B------:R-:W0:Y:S01]  /*00d0*/  LDC.64 R8, c[0x0][0x3a8] ;  /* 0x0000ea00ff087b82 */ /* 0x000e220000000a00 */
[----:B------:R-:W1:Y:S07]  /*00e0*/  LDCU.64 UR4, c[0x0][0x358] ;  /* 0x00006b00ff0477ac */ /* 0x000e6e0008000a00 */
[----:B------:R-:W2:Y:S08]  /*00f0*/  LDC.64 R12, c[0x0][0x398] ;  /* 0x0000e600ff0c7b82 */ /* 0x000eb00000000a00 */
[----:B------:R-:W3:Y:S01]  /*0100*/  LDC.64 R14, c[0x0][0x380] ;  /* 0x0000e000ff0e7b82 */ /* 0x000ee20000000a00 */
[----:B0-----:R-:W-:-:S02]  /*0110*/  IMAD R3, R4, R8, -R9 ;  /* 0x0000000804037224 */ /* 0x001fc400078e0a09 */
[----:B------:R-:W-:Y:S02]  /*0120*/  IMAD R2, R7, R8, -R9 ;  /* 0x0000000807027224 */ /* 0x000fe400078e0a09 */
[C---:B------:R-:W-:Y:S01]  /*0130*/  VIADD R5, R3.reuse, 0x2 ;  /* 0x0000000203057836 */ /* 0x040fe20000000000 */
[C---:B------:R-:W-:Y:S01]  /*0140*/  IADD3 R9, PT, PT, R3.reuse, 0x1, RZ ;  /* 0x0000000103097810 */ /* 0x040fe20007ffe0ff */
[C---:B------:R-:W-:Y:S01]  /*0150*/  VIADD R6, R2.reuse, 0x2 ;  /* 0x0000000202067836 */ /* 0x040fe20000000000 */
[C---:B------:R-:W-:Y:S01]  /*0160*/  IADD3 R0, PT, PT, R2.reuse, 0x1, RZ ;  /* 0x0000000102007810 */ /* 0x040fe20007ffe0ff */
[CC--:B--2---:R-:W-:Y:S01]  /*0170*/  IMAD R19, R3.reuse, R13.reuse, R2 ;  /* 0x0000000d03137224 */ /* 0x0c4fe200078e0202 */
[-C--:B------:R-:W-:Y:S01]  /*0180*/  ISETP.GE.AND P0, PT, R2, R13.reuse, PT ;  /* 0x0000000d0200720c */ /* 0x080fe20003f06270 */
[C---:B------:R-:W-:Y:S01]  /*0190*/  IMAD R17, R3.reuse, R13, R13 ;  /* 0x0000000d03117224 */ /* 0x040fe200078e020d */
[-C--:B------:R-:W-:Y:S02]  /*01a0*/  ISETP.GE.AND P2, PT, R3, R12.reuse, PT ;  /* 0x0000000c0300720c */ /* 0x080fe40003f46270 */
[----:B------:R-:W-:-:S02]  /*01b0*/  ISETP.GE.AND P1, PT, R5, R12, PT ;  /* 0x0000000c0500720c */ /* 0x000fc40003f26270 */
[----:B------:R-:W-:Y:S01]  /*01c0*/  ISETP.GT.AND P0, PT, R2, -0x1, !P0 ;  /* 0xffffffff0200780c */ /* 0x000fe20004704270 */
[----:B---3--:R-:W-:Y:S01]  /*01d0*/  IMAD.WIDE R18, R19, 0x4, R14 ;  /* 0x0000000413127825 */ /* 0x008fe200078e020e */
[----:B------:R-:W-:Y:S02]  /*01e0*/  ISETP.GT.AND P2, PT, R3, -0x1, !P2 ;  /* 0xffffffff0300780c */ /* 0x000fe40005744270 */
[----:B------:R-:W-:Y:S02]  /*01f0*/  ISETP.GE.AND P5, PT, R9, R12, PT ;  /* 0x0000000c0900720c */ /* 0x000fe40003fa6270 */
[----:B------:R-:W-:Y:S02]  /*0200*/  ISETP.GE.AND P4, PT, R0, R13, PT ;  /* 0x0000000d0000720c */ /* 0x000fe40003f86270 */
[----:B------:R-:W-:Y:S02]  /*0210*/  ISETP.GT.AND P3, PT, R5, -0x1, !P1 ;  /* 0xffffffff0500780c */ /* 0x000fe40004f64270 */
[----:B------:R-:W-:-:S02]  /*0220*/  PLOP3.LUT P1, PT, P0, P2, PT, 0x80, 0x8 ;  /* 0x000000000008781c */ /* 0x000fc40000725070 */
[----:B------:R-:W-:Y:S02]  /*0230*/  ISETP.GT.AND P5, PT, R9, -0x1, !P5 ;  /* 0xffffffff0900780c */ /* 0x000fe40006fa4270 */
[----:B------:R-:W-:Y:S02]  /*0240*/  ISETP.GT.AND P4, PT, R0, -0x1, !P4 ;  /* 0xffffffff0000780c */ /* 0x000fe40006784270 */
[----:B------:R-:W-:Y:S02]  /*0250*/  P2R R8, PR, RZ, 0x2 ;  /* 0x00000002ff087803 */ /* 0x000fe40000000000 */
[----:B------:R-:W-:Y:S02]  /*0260*/  PLOP3.LUT P1, PT, P0, P5, PT, 0x80, 0x8 ;  /* 0x000000000008781c */ /* 0x000fe4000072b070 */
[----:B------:R-:W-:Y:S02]  /*0270*/  P2R R10, PR, RZ, 0x8 ;  /* 0x00000008ff0a7803 */ /* 0x000fe40000000000 */
[----:B------:R-:W-:-:S02]  /*0280*/  PLOP3.LUT P0, PT, P0, P3, PT, 0x80, 0x8 ;  /* 0x000000000008781c */ /* 0x000fc40000707070 */
[----:B------:R-:W-:Y:S02]  /*0290*/  PLOP3.LUT P3, PT, P4, P5, PT, 0x80, 0x8 ;  /* 0x000000000008781c */ /* 0x000fe4000276b070 */
[----:B------:R-:W-:Y:S02]  /*02a0*/  ISETP.GE.AND P6, PT, R6, R13, PT ;  /* 0x0000000d0600720c */ /* 0x000fe40003fc6270 */
[----:B------:R-:W-:Y:S02]  /*02b0*/  P2R R24, PR, RZ, 0x8 ;  /* 0x00000008ff187803 */ /* 0x000fe40000000000 */
[----:B------:R-:W-:Y:S02]  /*02c0*/  ISETP.NE.AND P3, PT, R8, RZ, PT ;  /* 0x000000ff0800720c */ /* 0x000fe40003f65270 */
[----:B------:R-:W-:Y:S02]  /*02d0*/  ISETP.GT.AND P6, PT, R6, -0x1, !P6 ;  /* 0xffffffff0600780c */ /* 0x000fe400077c4270 */
[----:B------:R-:W-:-:S02]  /*02e0*/  P2R R6, PR, RZ, 0x2 ;  /* 0x00000002ff067803 */ /* 0x000fc40000000000 */
[----:B------:R-:W-:Y:S02]  /*02f0*/  PLOP3.LUT P1, PT, P4, P2, PT, 0x80, 0x8 ;  /* 0x000000000008781c */ /* 0x000fe40002725070 */
[----:B------:R-:W-:Y:S02]  /*0300*/  PLOP3.LUT P2, PT, P6, P2, PT, 0x80, 0x8 ;  /* 0x000000000008781c */ /* 0x000fe40003745070 */
[----:B------:R-:W-:Y:S02]  /*0310*/  P2R R0, PR, RZ, 0x1 ;  /* 0x00000001ff007803 */ /* 0x000fe40000000000 */
[----:B------:R-:W-:Y:S01]  /*0320*/  P2R R20, PR, RZ, 0x4 ;  /* 0x00000004ff147803 */ /* 0x000fe20000000000 */
[----:B------:R-:W0:Y:S01]  /*0330*/  @P3 LDC.64 R22, c[0x0][0x388] ;  /* 0x0000e200ff163b82 */ /* 0x000e220000000a00 */
[----:B------:R-:W-:Y:S01]  /*0340*/  ISETP.NE.AND P2, PT, R6, RZ, PT ;  /* 0x000000ff0600720c */ /* 0x000fe20003f45270 */
[----:B-1----:R-:W2:Y:S01]  /*0350*/  @P3 LDG.E R25, desc[UR4][R18.64] ;  /* 0x0000000412193981 */ /* 0x002ea2000c1e1900 */
[----:B------:R-:W-:-:S02]  /*0360*/  ISETP.NE.AND P0, PT, R10, RZ, PT ;  /* 0x000000ff0a00720c */ /* 0x000fc40003f05270 */
[----:B------:R-:W-:Y:S02]  /*0370*/  IADD3 R17, PT, PT, R2, R17, RZ ;  /* 0x0000001102117210 */ /* 0x000fe40007ffe0ff */
[----:B------:R-:W-:Y:S02]  /*0380*/  PLOP3.LUT P5, PT, P6, P5, PT, 0x80, 0x8 ;  /* 0x000000000008781c */ /* 0x000fe400037ab070 */
[----:B------:R-:W-:-:S05]  /*0390*/  PLOP3.LUT P4, PT, P4, P0, PT, 0x80, 0x8 ;  /* 0x000000000008781c */ /* 0x000fca0002781070 */
[----:B------:R-:W1:Y:S01]  /*03a0*/  @P2 LDC.64 R10, c[0x0][0x388] ;  /* 0x0000e200ff0a2b82 */ /* 0x000e620000000a00 */
[----:B0-----:R0:W2:Y:S01]  /*03b0*/  @P3 LDG.E R22, desc[UR4][R22.64] ;  /* 0x0000000416163981 */ /* 0x0010a2000c1e1900 */
[----:B------:R-:W-:Y:S01]  /*03c0*/  IMAD.WIDE R16, R17, 0x4, R14 ;  /* 0x0000000411107825 */ /* 0x000fe200078e020e */
[----:B------:R-:W-:Y:S02]  /*03d0*/  PLOP3.LUT P6, PT, P6, P0, PT, 0x80, 0x8 ;  /* 0x000000000008781c */ /* 0x000fe400037c1070 */
[----:B------:R-:W-:Y:S02]  /*03e0*/  ISETP.NE.AND P0, PT, R0, RZ, PT ;  /* 0x000000ff0000720c */ /* 0x000fe40003f05270 */
[----:B------:R-:W3:Y:S04]  /*03f0*/  @P2 LDG.E R21, desc[UR4][R16.64] ;  /* 0x0000000410152981 */ /* 0x000ee8000c1e1900 */
[----:B-1----:R-:W3:Y:S01]  /*0400*/  @P2 LDG.E R11, desc[UR4][R10.64+0xc] ;  /* 0x00000c040a0b2981 */ /* 0x002ee2000c1e1900 */
[----:B------:R-:W-:-:S06]  /*0410*/  IMAD.MOV.U32 R0, RZ, RZ, RZ ;  /* 0x000000ffff007224 */ /* 0x000fcc00078e00ff */
[----:B------:R-:W1:Y:S08]  /*0420*/  @P0 LDC.64 R30, c[0x0][0x388] ;  /* 0x0000e200ff1e0b82 */ /* 0x000e700000000a00 */
[----:B------:R-:W4:Y:S01]  /*0430*/  @P1 LDC.64 R36, c[0x0][0x388] ;  /* 0x0000e200ff241b82 */ /* 0x000f220000000a00 */
[----:B0-----:R-:W-:-:S07]  /*0440*/  IMAD R23, R5, R13, R2 ;  /* 0x0000000d05177224 */ /* 0x001fce00078e0202 */
[----:B------:R-:W0:Y:S01]  /*0450*/  @P4 LDC.64 R32, c[0x0][0x388] ;  /* 0x0000e200ff204b82 */ /* 0x000e220000000a00 */
[----:B-1----:R-:W5:Y:S04]  /*0460*/  @P0 LDG.E R28, desc[UR4][R30.64+0x18] ;  /* 0x000018041e1c0981 */ /* 0x002f68000c1e1900 */
[----:B0-----:R-:W5:Y:S01]  /*0470*/  @P4 LDG.E R27, desc[UR4][R32.64+0x1c] ;  /* 0x00001c04201b4981 */ /* 0x001f62000c1e1900 */
[----:B--2---:R-:W-:Y:S01]  /*0480*/  @P3 FFMA R0, R25, R22, RZ ;  /* 0x0000001619003223 */ /* 0x004fe200000000ff */
[----:B------:R-:W-:Y:S02]  /*0490*/  ISETP.NE.AND P3, PT, R24, RZ, PT ;  /* 0x000000ff1800720c */ /* 0x000fe40003f65270 */
[----:B------:R-:W2:Y:S04]  /*04a0*/  @P5 LDG.E R25, desc[UR4][R16.64+0x8] ;  /* 0x0000080410195981 */ /* 0x000ea8000c1e1900 */
[----:B------:R-:W2:Y:S07]  /*04b0*/  @P1 LDG.E R24, desc[UR4][R18.64+0x4] ;  /* 0x0000040412181981 */ /* 0x000eae000c1e1900 */
[----:B------:R-:W0:Y:S01]  /*04c0*/  @P3 LDC.64 R34, c[0x0][0x388] ;  /* 0x0000e200ff223b82 */ /* 0x000e220000000a00 */
[----:B---3--:R-:W-:Y:S01]  /*04d0*/  @P2 FFMA R0, R21, R11, R0 ;  /* 0x0000000b15002223 */ /* 0x008fe20000000000 */
[----:B------:R-:W-:-:S02]  /*04e0*/  ISETP.NE.AND P2, PT, R20, RZ, PT ;  /* 0x000000ff1400720c */ /* 0x000fc40003f45270 */
[----:B------:R1:W3:Y:S02]  /*04f0*/  @P3 LDG.E R20, desc[UR4][R16.64+0x4] ;  /* 0x0000040410143981 */ /* 0x0002e4000c1e1900 */
[----:B-1----:R-:W-:-:S09]  /*0500*/  IMAD.WIDE R16, R23, 0x4, R14 ;  /* 0x0000000417107825 */ /* 0x002fd200078e020e */
[----:B------:R-:W1:Y:S01]  /*0510*/  @P2 LDC.64 R10, c[0x0][0x388] ;  /* 0x0000e200ff0a2b82 */ /* 0x000e620000000a00 */
[----:B----4-:R-:W2:Y:S04]  /*0520*/  @P1 LDG.E R23, desc[UR4][R36.64+0x4] ;  /* 0x0000040424171981 */ /* 0x010ea8000c1e1900 */
[----:B------:R-:W5:Y:S04]  /*0530*/  @P0 LDG.E R26, desc[UR4][R16.64] ;  /* 0x00000004101a0981 */ /* 0x000f68000c1e1900 */
[----:B0-----:R-:W3:Y:S04]  /*0540*/  @P3 LDG.E R22, desc[UR4][R34.64+0x10] ;  /* 0x0000100422163981 */ /* 0x001ee8000c1e1900 */
[----:B------:R0:W4:Y:S04]  /*0550*/  @P2 LDG.E R21, desc[UR4][R18.64+0x8] ;  /* 0x0000080412152981 */ /* 0x000128000c1e1900 */
[----:B------:R-:W4:Y:S01]  /*0560*/  @P4 LDG.E R29, desc[UR4][R16.64+0x4] ;  /* 0x00000404101d4981 */ /* 0x000f22000c1e1900 */
[----:B0-----:R-:W0:Y:S03]  /*0570*/  @P5 LDC.64 R18, c[0x0][0x388] ;  /* 0x0000e200ff125b82 */ /* 0x001e260000000a00 */
[----:B-1----:R1:W4:Y:S04]  /*0580*/  @P2 LDG.E R11, desc[UR4][R10.64+0x8] ;  /* 0x000008040a0b2981 */ /* 0x002328000c1e1900 */
[----:B------:R-:W4:Y:S04]  /*0590*/  @P6 LDG.E R17, desc[UR4][R16.64+0x8] ;  /* 0x0000080410116981 */ /* 0x000f28000c1e1900 */
[----:B0-----:R0:W4:Y:S01]  /*05a0*/  @P5 LDG.E R18, desc[UR4][R18.64+0x14] ;  /* 0x0000140412125981 */ /* 0x001122000c1e1900 */
[----:B-1----:R-:W-:-:S02]  /*05b0*/  P2R R10, PR, RZ, 0x4 ;  /* 0x00000004ff0a7803 */ /* 0x002fc40000000000 */
[----:B------:R-:W-:Y:S01]  /*05c0*/  ISETP.NE.AND P2, PT, R8, RZ, PT ;  /* 0x000000ff0800720c */ /* 0x000fe20003f45270 */
[----:B------:R-:W1:Y:S01]  /*05d0*/  @P6 LDC.64 R30, c[0x0][0x388] ;  /* 0x0000e200ff1e6b82 */ /* 0x000e620000000a00 */
[----:B0-----:R-:W-:Y:S02]  /*05e0*/  P2R R19, PR, RZ, 0x8 ;  /* 0x00000008ff137803 */ /* 0x001fe40000000000 */
[----:B------:R-:W-:Y:S01]  /*05f0*/  IADD3 R33, PT, PT, R5, R12, RZ ;  /* 0x0000000c05217210 */ /* 0x000fe20007ffe0ff */
[----:B-1----:R-:W4:Y:S04]  /*0600*/  @P6 LDG.E R30, desc[UR4][R30.64+0x20] ;  /* 0x000020041e1e6981 */ /* 0x002f28000c1e1900 */
[----:B------:R-:W-:-:S04]  /*0610*/  IMAD R33, R33, R13, R2 ;  /* 0x0000000d21217224 */ /* 0x000fc800078e0202 */
[----:B------:R-:W-:-:S05]  /*0620*/  IMAD.WIDE R32, R33, 0x4, R14 ;  /* 0x0000000421207825 */ /* 0x000fca00078e020e */
[----:B------:R-:W4:Y:S01]  /*0630*/  @P0 LDG.E R35, desc[UR4][R32.64] ;  /* 0x0000000420230981 */ /* 0x000f22000c1e1900 */
[----:B-----5:R-:W-:-:S04]  /*0640*/  @P0 FFMA R0, R26, R28, R0 ;  /* 0x0000001c1a000223 */ /* 0x020fc80000000000 */
[----:B--2---:R-:W-:-:S04]  /*0650*/  @P1 FFMA R0, R24, R23, R0 ;  /* 0x0000001718001223 */ /* 0x004fc80000000000 */
[----:B---3--:R-:W-:Y:S01]  /*0660*/  @P3 FFMA R0, R20, R22, R0 ;  /* 0x0000001614003223 */ /* 0x008fe20000000000 */
[----:B------:R-:W-:Y:S01]  /*0670*/  ISETP.NE.AND P3, PT, R6, RZ, PT ;  /* 0x000000ff0600720c */ /* 0x000fe20003f65270 */
[----:B------:R-:W0:Y:S01]  /*0680*/  @P2 LDC.64 R22, c[0x0][0x388] ;  /* 0x0000e200ff162b82 */ /* 0x000e220000000a00 */
[----:B------:R-:W-:Y:S01]  /*0690*/  ISETP.NE.AND P2, PT, R10, RZ, PT ;  /* 0x000000ff0a00720c */ /* 0x000fe20003f45270 */
[----:B----4-:R-:W-:Y:S01]  /*06a0*/  @P4 FFMA R0, R29, R27, R0 ;  /* 0x0000001b1d004223 */ /* 0x010fe20000000000 */
[----:B------:R-:W-:Y:S02]  /*06b0*/  P2R R20, PR, RZ, 0x10 ;  /* 0x00000010ff147803 */ /* 0x000fe40000000000 */
[----:B------:R-:W-:-:S07]  /*06c0*/  ISETP.NE.AND P4, PT, R8, RZ, PT ;  /* 0x000000ff0800720c */ /* 0x000fce0003f85270 */
[----:B------:R-:W1:Y:S02]  /*06d0*/  @P3 LDC.64 R26, c[0x0][0x388] ;  /* 0x0000e200ff1a3b82 */ /* 0x000e640000000a00 */
[----:B------:R-:W-:Y:S01]  /*06e0*/  @P2 FFMA R0, R21, R11, R0 ;  /* 0x0000000b15002223 */ /* 0x000fe20000000000 */
[----:B------:R-:W-:Y:S01]  /*06f0*/  IADD3 R21, PT, PT, R3, R12, RZ ;  /* 0x0000000c03157210 */ /* 0x000fe20007ffe0ff */
[----:B------:R-:W-:-:S04]  /*0700*/  IMAD.IADD R29, R9, 0x1, R12 ;  /* 0x00000001091d7824 */ /* 0x000fc800078e020c */
[-CC-:B------:R-:W-:Y:S01]  /*0710*/  IMAD R21, R21, R13.reuse, R2.reuse ;  /* 0x0000000d15157224 */ /* 0x180fe200078e0202 */
[----:B------:R-:W2:Y:S01]  /*0720*/  @P0 LDC.64 R10, c[0x0][0x388] ;  /* 0x0000e200ff0a0b82 */ /* 0x000ea20000000a00 */
[----:B------:R-:W-:Y:S01]  /*0730*/  IMAD R29, R29, R13, R2 ;  /* 0x0000000d1d1d7224 */ /* 0x000fe200078e0202 */
[----:B0-----:R-:W3:Y:S03]  /*0740*/  @P4 LDG.E R23, desc[UR4][R22.64+0x24] ;  /* 0x0000240416174981 */ /* 0x001ee6000c1e1900 */
[----:B------:R-:W-:-:S05]  /*0750*/  IMAD.WIDE R28, R29, 0x4, R14 ;  /* 0x000000041d1c7825 */ /* 0x000fca00078e020e */
[----:B------:R-:W4:Y:S01]  /*0760*/  @P3 LDG.E R31, desc[UR4][R28.64] ;  /* 0x000000041c1f3981 */ /* 0x000f22000c1e1900 */
[----:B------:R-:W-:Y:S01]  /*0770*/  @P5 FFMA R0, R25, R18, R0 ;  /* 0x0000001219005223 */ /* 0x000fe20000000000 */
[----:B------:R-:W-:Y:S02]  /*0780*/  IMAD.WIDE R24, R21, 0x4, R14 ;  /* 0x0000000415187825 */ /* 0x000fe400078e020e */
[----:B------:R-:W5:Y:S04]  /*0790*/  @P5 LDG.E R37, desc[UR4][R28.64+0x8] ;  /* 0x000008041c255981 */ /* 0x000f68000c1e1900 */
[----:B------:R-:W3:Y:S04]  /*07a0*/  @P4 LDG.E R21, desc[UR4][R24.64] ;  /* 0x0000000418154981 */ /* 0x000ee8000c1e1900 */
[----:B-1----:R-:W4:Y:S04]  /*07b0*/  @P3 LDG.E R26, desc[UR4][R26.64+0x30] ;  /* 0x000030041a1a3981 */ /* 0x002f28000c1e1900 */
[----:B--2---:R-:W2:Y:S01]  /*07c0*/  @P0 LDG.E R11, desc[UR4][R10.64+0x3c] ;  /* 0x00003c040a0b0981 */ /* 0x004ea2000c1e1900 */
[----:B------:R-:W-:-:S02]  /*07d0*/  @P6 FFMA R0, R17, R30, R0 ;  /* 0x0000001e11006223 */ /* 0x000fc40000000000 */
[----:B------:R-:W0:Y:S01]  /*07e0*/  @P1 LDC.64 R16, c[0x0][0x388] ;  /* 0x0000e200ff101b82 */ /* 0x000e220000000a00 */
[----:B------:R-:W-:Y:S01]  /*07f0*/  P2R R18, PR, RZ, 0x1 ;  /* 0x00000001ff127803 */ /* 0x000fe20000000000 */
[----:B0-----:R0:W5:Y:S06]  /*0800*/  @P1 LDG.E R22, desc[UR4][R16.64+0x28] ;  /* 0x0000280410161981 */ /* 0x00116c000c1e1900 */
[----:B0-----:R-:W0:Y:S01]  /*0810*/  @P2 LDC.64 R16, c[0x0][0x388] ;  /* 0x0000e200ff102b82 */ /* 0x001e220000000a00 */
[----:B------:R-:W-:-:S04]  /*0820*/  IMAD R3, R12, 0x2, R3 ;  /* 0x000000020c037824 */ /* 0x000fc800078e0203 */
[----:B------:R-:W-:Y:S02]  /*0830*/  IMAD R3, R3, R13, R2 ;  /* 0x0000000d03037224 */ /* 0x000fe400078e0202 */
[----:B---3--:R-:W-:Y:S02]  /*0840*/  @P4 FFMA R0, R21, R23, R0 ;  /* 0x0000001715004223 */ /* 0x008fe40000000000 */
[----:B------:R-:W3:Y:S02]  /*0850*/  @P2 LDG.E R23, desc[UR4][R24.64+0x8] ;  /* 0x0000080418172981 */ /* 0x000ee4000c1e1900 */
[----:B----4-:R-:W-:Y:S01]  /*0860*/  @P3 FFMA R0, R31, R26, R0 ;  /* 0x0000001a1f003223 */ /* 0x010fe20000000000 */
[----:B------:R-:W-:Y:S02]  /*0870*/  ISETP.NE.AND P3, PT, R19, RZ, PT ;  /* 0x000000ff1300720c */ /* 0x000fe40003f65270 */
[----:B------:R-:W-:Y:S01]  /*0880*/  ISETP.NE.AND P4, PT, R20, RZ, PT ;  /* 0x000000ff1400720c */ /* 0x000fe20003f85270 */
[----:B--2---:R-:W-:Y:S01]  /*0890*/  @P0 FFMA R0, R35, R11, R0 ;  /* 0x0000000b23000223 */ /* 0x004fe20000000000 */
[----:B------:R-:W-:Y:S01]  /*08a0*/  ISETP.NE.AND P0, PT, R6, RZ, PT ;  /* 0x000000ff0600720c */ /* 0x000fe20003f05270 */
[----:B------:R-:W1:Y:S01]  /*08b0*/  @P5 LDC.64 R30, c[0x0][0x388] ;  /* 0x0000e200ff1e5b82 */ /* 0x000e620000000a00 */
[----:B------:R2:W5:Y:S04]  /*08c0*/  @P1 LDG.E R19, desc[UR4][R24.64+0x4] ;  /* 0x0000040418131981 */ /* 0x000568000c1e1900 */
[----:B0-----:R-:W3:Y:S03]  /*08d0*/  @P2 LDG.E R26, desc[UR4][R16.64+0x2c] ;  /* 0x00002c04101a2981 */ /* 0x001ee6000c1e1900 */
[----:B------:R-:W0:Y:S01]  /*08e0*/  @P3 LDC.64 R10, c[0x0][0x388] ;  /* 0x0000e200ff0a3b82 */ /* 0x000e220000000a00 */
[----:B------:R-:W-:Y:S01]  /*08f0*/  P2R R6, PR, RZ, 0x1 ;  /* 0x00000001ff067803 */ /* 0x000fe20000000000 */
[----:B------:R4:W3:Y:S01]  /*0900*/  @P3 LDG.E R27, desc[UR4][R28.64+0x4] ;  /* 0x000004041c1b3981 */ /* 0x0008e2000c1e1900 */
[----:B------:R-:W-:-:S03]  /*0910*/  ISETP.NE.AND P0, PT, R8, RZ, PT ;  /* 0x000000ff0800720c */ /* 0x000fc60003f05270 */
[----:B------:R-:W3:Y:S02]  /*0920*/  @P4 LDG.E R35, desc[UR4][R32.64+0x4] ;  /* 0x0000040420234981 */ /* 0x000ee4000c1e1900 */
[----:B------:R-:W0:Y:S02]  /*0930*/  @P4 LDC.64 R20, c[0x0][0x388] ;  /* 0x0000e200ff144b82 */ /* 0x000e240000000a00 */
[----:B------:R0:W3:Y:S06]  /*0940*/  @P6 LDG.E R8, desc[UR4][R32.64+0x8] ;  /* 0x0000080420086981 */ /* 0x0000ec000c1e1900 */
[----:B--2---:R-:W2:Y:S01]  /*0950*/  @P6 LDC.64 R24, c[0x0][0x388] ;  /* 0x0000e200ff186b82 */ /* 0x004ea20000000a00 */
[----:B-1----:R-:W3:Y:S07]  /*0960*/  @P5 LDG.E R30, desc[UR4][R30.64+0x38] ;  /* 0x000038041e1e5981 */ /* 0x002eee000c1e1900 */
[----:B----4-:R-:W1:Y:S01]  /*0970*/  @P0 LDC.64 R28, c[0x0][0x388] ;  /* 0x0000e200ff1c0b82 */ /* 0x010e620000000a00 */
[----:B0-----:R-:W3:Y:S04]  /*0980*/  @P3 LDG.E R10, desc[UR4][R10.64+0x34] ;  /* 0x000034040a0a3981 */ /* 0x001ee8000c1e1900 */
[----:B------:R-:W4:Y:S01]  /*0990*/  @P4 LDG.E R20, desc[UR4][R20.64+0x40] ;  /* 0x0000400414144981 */ /* 0x000f22000c1e1900 */
[----:B------:R-:W-:-:S05]  /*09a0*/  IMAD.WIDE R32, R3, 0x4, R14 ;  /* 0x0000000403207825 */ /* 0x000fca00078e020e */
[----:B------:R-:W4:Y:S04]  /*09b0*/  @P0 LDG.E R3, desc[UR4][R32.64] ;  /* 0x0000000420030981 */ /* 0x000f28000c1e1900 */
[----:B--2---:R-:W2:Y:S04]  /*09c0*/  @P6 LDG.E R25, desc[UR4][R24.64+0x44] ;  /* 0x0000440418196981 */ /* 0x004ea8000c1e1900 */
[----:B-1----:R-:W2:Y:S01]  /*09d0*/  @P0 LDG.E R28, desc[UR4][R28.64+0x48] ;  /* 0x000048041c1c0981 */ /* 0x002ea2000c1e1900 */
[----:B------:R-:W-:-:S05]  /*09e0*/  LEA R9, R12, R9, 0x1 ;  /* 0x000000090c097211 */ /* 0x000fca00078e08ff */
[----:B------:R-:W-:Y:S02]  /*09f0*/  IMAD R9, R9, R13, R2 ;  /* 0x0000000d09097224 */ /* 0x000fe400078e0202 */
[----:B-----5:R-:W-:-:S04]  /*0a00*/  @P1 FFMA R0, R19, R22, R0 ;  /* 0x0000001613001223 */ /* 0x020fc80000000000 */
[----:B---3--:R-:W-:-:S04]  /*0a10*/  @P3 FFMA R0, R27, R10, R0 ;  /* 0x0000000a1b003223 */ /* 0x008fc80000000000 */
[----:B----4-:R-:W-:Y:S01]  /*0a20*/  @P4 FFMA R0, R35, R20, R0 ;  /* 0x0000001423004223 */ /* 0x010fe20000000000 */
[----:B------:R-:W0:Y:S01]  /*0a30*/  @P1 LDC.64 R10, c[0x0][0x388] ;  /* 0x0000e200ff0a1b82 */ /* 0x000e220000000a00 */
[----:B------:R-:W-:Y:S01]  /*0a40*/  LEA R5, R12, R5, 0x1 ;  /* 0x000000050c057211 */ /* 0x000fe200078e08ff */
[----:B------:R-:W3:Y:S01]  /*0a50*/  @P2 LDG.E R35, desc[UR4][R32.64+0x8] ;  /* 0x0000080420232981 */ /* 0x000ee2000c1e1900 */
[----:B------:R-:W-:-:S04]  /*0a60*/  @P2 FFMA R0, R23, R26, R0 ;  /* 0x0000001a17002223 */ /* 0x000fc80000000000 */
[----:B------:R-:W-:-:S04]  /*0a70*/  @P5 FFMA R0, R37, R30, R0 ;  /* 0x0000001e25005223 */ /* 0x000fc80000000000 */
[----:B--2---:R-:W-:Y:S01]  /*0a80*/  @P6 FFMA R0, R8, R25, R0 ;  /* 0x0000001908006223 */ /* 0x004fe20000000000 */
[----:B------:R-:W-:Y:S01]  /*0a90*/  IMAD.WIDE R8, R9, 0x4, R14 ;  /* 0x0000000409087825 */ /* 0x000fe200078e020e */
[----:B------:R-:W1:Y:S01]  /*0aa0*/  @P3 LDC.64 R16, c[0x0][0x388] ;  /* 0x0000e200ff103b82 */ /* 0x000e620000000a00 */
[----:B------:R-:W2:Y:S02]  /*0ab0*/  @P1 LDG.E R25, desc[UR4][R32.64+0x4] ;  /* 0x0000040420191981 */ /* 0x000ea4000c1e1900 */
[----:B------:R-:W-:Y:S01]  /*0ac0*/  @P0 FFMA R0, R3, R28, R0 ;  /* 0x0000001c03000223 */ /* 0x000fe20000000000 */
[----:B------:R-:W-:Y:S01]  /*0ad0*/  ISETP.NE.AND P0, PT, R6, RZ, PT ;  /* 0x000000ff0600720c */ /* 0x000fe20003f05270 */
[----:B------:R-:W-:Y:S01]  /*0ae0*/  IMAD R5, R5, R13, R2 ;  /* 0x0000000d05057224 */ /* 0x000fe200078e0202 */
[----:B------:R-:W4:Y:S02]  /*0af0*/  @P3 LDG.E R27, desc[UR4][R8.64+0x4] ;  /* 0x00000404081b3981 */ /* 0x000f24000c1e1900 */
[----:B------:R-:W5:Y:S02]  /*0b00*/  @P4 LDC.64 R20, c[0x0][0x388] ;  /* 0x0000e200ff144b82 */ /* 0x000f640000000a00 */
[----:B0-----:R-:W2:Y:S07]  /*0b10*/  @P1 LDG.E R10, desc[UR4][R10.64+0x4c] ;  /* 0x00004c040a0a1981 */ /* 0x001eae000c1e1900 */
[----:B------:R-:W0:Y:S01]  /*0b20*/  @P0 LDC.64 R22, c[0x0][0x388] ;  /* 0x0000e200ff160b82 */ /* 0x000e220000000a00 */
[----:B------:R-:W3:Y:S01]  /*0b30*/  @P0 LDG.E R3, desc[UR4][R8.64] ;  /* 0x0000000408030981 */ /* 0x000ee2000c1e1900 */
[----:B------:R-:W-:-:S05]  /*0b40*/  IMAD.WIDE R14, R5, 0x4, R14 ;  /* 0x00000004050e7825 */ /* 0x000fca00078e020e */
[----:B------:R-:W4:Y:S01]  /*0b50*/  @P4 LDG.E R31, desc[UR4][R14.64+0x4] ;  /* 0x000004040e1f4981 */ /* 0x000f22000c1e1900 */
[----:B------:R-:W0:Y:S03]  /*0b60*/  @P5 LDC.64 R12, c[0x0][0x388] ;  /* 0x0000e200ff0c5b82 */ /* 0x000e260000000a00 */
[----:B-1----:R-:W4:Y:S04]  /*0b70*/  @P3 LDG.E R16, desc[UR4][R16.64+0x58] ;  /* 0x0000580410103981 */ /* 0x002f28000c1e1900 */
[----:B------:R-:W4:Y:S01]  /*0b80*/  @P6 LDG.E R37, desc[UR4][R14.64+0x8] ;  /* 0x000008040e256981 */ /* 0x000f22000c1e1900 */
[----:B------:R-:W1:Y:S03]  /*0b90*/  LDC.64 R28, c[0x0][0x390] ;  /* 0x0000e400ff1c7b82 */ /* 0x000e660000000a00 */
[----:B-----5:R-:W5:Y:S04]  /*0ba0*/  @P4 LDG.E R20, desc[UR4][R20.64+0x64] ;  /* 0x0000640414144981 */ /* 0x020f68000c1e1900 */
[----:B0-----:R-:W3:Y:S04]  /*0bb0*/  @P0 LDG.E R22, desc[UR4][R22.64+0x54] ;  /* 0x0000540416160981 */ /* 0x001ee8000c1e1900 */
[----:B------:R-:W5:Y:S01]  /*0bc0*/  @P5 LDG.E R12, desc[UR4][R12.64+0x5c] ;  /* 0x00005c040c0c5981 */ /* 0x000f62000c1e1900 */
[----:B---3--:R-:W-:Y:S01]  /*0bd0*/  @P0 FFMA R0, R3, R22, R0 ;  /* 0x0000001603000223 */ /* 0x008fe20000000000 */
[----:B------:R-:W-:-:S13]  /*0be0*/  ISETP.NE.AND P0, PT, R18, RZ, PT ;  /* 0x000000ff1200720c */ /* 0x000fda0003f05270 */
[----:B------:R-:W0:Y:S01]  /*0bf0*/  @P0 LDC.64 R18, c[0x0][0x388] ;  /* 0x0000e200ff120b82 */ /* 0x000e220000000a00 */
[----:B------:R-:W3:Y:S07]  /*0c00*/  @P0 LDG.E R5, desc[UR4][R14.64] ;  /* 0x000000040e050981 */ /* 0x000eee000c1e1900 */
[----:B------:R-:W1:Y:S08]  /*0c10*/  @P2 LDC.64 R2, c[0x0][0x388] ;  /* 0x0000e200ff022b82 */ /* 0x000e700000000a00 */
[----:B------:R-:W2:Y:S01]  /*0c20*/  @P6 LDC.64 R22, c[0x0][0x388] ;  /* 0x0000e200ff166b82 */ /* 0x000ea20000000a00 */
[----:B0-----:R-:W3:Y:S04]  /*0c30*/  @P0 LDG.E R18, desc[UR4][R18.64+0x60] ;  /* 0x0000600412120981 */ /* 0x001ee8000c1e1900 */
[----:B-1----:R-:W5:Y:S04]  /*0c40*/  @P2 LDG.E R2, desc[UR4][R2.64+0x50] ;  /* 0x0000500402022981 */ /* 0x002f68000c1e1900 */
[----:B------:R-:W5:Y:S04]  /*0c50*/  @P5 LDG.E R19, desc[UR4][R8.64+0x8] ;  /* 0x0000080408135981 */ /* 0x000f68000c1e1900 */
[----:B--2---:R-:W2:Y:S01]  /*0c60*/  @P6 LDG.E R22, desc[UR4][R22.64+0x68] ;  /* 0x0000680416166981 */ /* 0x004ea2000c1e1900 */
[----:B------:R-:W-:-:S04]  /*0c70*/  IMAD R7, R4, UR7, R7 ;  /* 0x0000000704077c24 */ /* 0x000fc8000f8e0207 */
[----:B------:R-:W-:-:S04]  /*0c80*/  IMAD.WIDE R28, R7, 0x4, R28 ;  /* 0x00000004071c7825 */ /* 0x000fc800078e021c */
[----:B---3--:R-:W-:-:S04]  /*0c90*/  @P0 FFMA R0, R5, R18, R0 ;  /* 0x0000001205000223 */ /* 0x008fc80000000000 */
[----:B------:R-:W-:-:S04]  /*0ca0*/  @P1 FFMA R0, R25, R10, R0 ;  /* 0x0000000a19001223 */ /* 0x000fc80000000000 */
[----:B----4-:R-:W-:-:S04]  /*0cb0*/  @P3 FFMA R0, R27, R16, R0 ;  /* 0x000000101b003223 */ /* 0x010fc80000000000 */
[----:B-----5:R-:W-:-:S04]  /*0cc0*/  @P4 FFMA R0, R31, R20, R0 ;  /* 0x000000141f004223 */ /* 0x020fc80000000000 */
[----:B------:R-:W-:-:S04]  /*0cd0*/  @P2 FFMA R0, R35, R2, R0 ;  /* 0x0000000223002223 */ /* 0x000fc80000000000 */
[----:B------:R-:W-:-:S04]  /*0ce0*/  @P5 FFMA R0, R19, R12, R0 ;  /* 0x0000000c13005223 */ /* 0x000fc80000000000 */
[----:B--2---:R-:W-:-:S05]  /*0cf0*/  @P6 FFMA R0, R37, R22, R0 ;  /* 0x0000001625006223 */ /* 0x004fca0000000000 */
[----:B------:R-:W-:Y:S01]  /*0d00*/  STG.E desc[UR4][R28.64], R0 ;  /* 0x000000001c007986 */ /* 0x000fe2000c101904 */
[----:B------:R-:W-:Y:S05]  /*0d10*/  EXIT ;  /* 0x000000000000794d */ /* 0x000fea0003800000 */
.L_x_0:
[----:B------:R-:W-:-:S00]  /*0d20*/  BRA `(.L_x_0) ;  /* 0xfffffffc00fc7947 */ /* 0x000fc0000383ffff */
[----:B------:R-:W-:-:S00]  /*0d30*/  NOP ;  /* 0x0000000000007918 */ /* 0x000fc00000000000 */
        /* <DEDUP_REMOVED lines=12> */
.L_x_1:


//--------------------- .nv.shared.reserved.0     --------------------------
	.section	.nv.shared.reserved.0,"aw",@nobits
	.weak		__nv_reservedSMEM_offset_0_alias
	.size		__nv_reservedSMEM_offset_0_alias, 0, 64
	.other		__nv_reservedSMEM_offset_0_alias,@"STO_CUDA_RESERVED_SHARED STV_DEFAULT"
__nv_reservedSMEM_offset_0_alias:
	.zero		0
	.zero		64


//--------------------- .nv.constant0._Z12directConv2DPKfS0_Pfiiiiii --------------------------
	.section	.nv.constant0._Z12directConv2DPKfS0_Pfiiiiii,"a",@progbits
	.sectionflags	@""
	.align	4
.nv.constant0._Z12directConv2DPKfS0_Pfiiiiii:
	.zero		944


//--------------------- SYMBOLS --------------------------

	.type		.nv.reservedSmem.offset0,@object
	.size		.nv.reservedSmem.offset0,0x4
